	.headerflags	@"EF_CUDA_TEXMODE_UNIFIED EF_CUDA_64BIT_ADDRESS EF_CUDA_ACCELERATORS EF_CUDA_SM90 EF_CUDA_VIRTUAL_SM(EF_CUDA_SM90)"
	.elftype	@"ET_EXEC"


//--------------------- .nv.info                  --------------------------
	.section	.nv.info,"",@"SHT_CUDA_INFO"
	.align	4


	//----- nvinfo : EIATTR_REGCOUNT
	.align		4
        /*0000*/ 	.byte	0x04, 0x2f
        /*0002*/ 	.short	(.L_1 - .L_0)
	.align		4
.L_0:
        /*0004*/ 	.word	index@(triton_per_fused_abs_add_mul_sub_sum_0)
        /*0008*/ 	.word	0x00000020


	//----- nvinfo : EIATTR_MIN_STACK_SIZE
	.align		4
.L_1:
        /*000c*/ 	.byte	0x04, 0x12
        /*000e*/ 	.short	(.L_3 - .L_2)
	.align		4
.L_2:
        /*0010*/ 	.word	index@(triton_per_fused_abs_add_mul_sub_sum_0)
        /*0014*/ 	.word	0x00000000


	//----- nvinfo : EIATTR_FRAME_SIZE
	.align		4
.L_3:
        /*0018*/ 	.byte	0x04, 0x11
        /*001a*/ 	.short	(.L_5 - .L_4)
	.align		4
.L_4:
        /*001c*/ 	.word	index@(triton_per_fused_abs_add_mul_sub_sum_0)
        /*0020*/ 	.word	0x00000000


	//----- nvinfo : EIATTR_MIN_STACK_SIZE
	.align		4
.L_5:
        /*0024*/ 	.byte	0x04, 0x12
        /*0026*/ 	.short	(.L_7 - .L_6)
	.align		4
.L_6:
        /*0028*/ 	.word	index@(triton_per_fused_abs_add_mul_sub_sum_0)
        /*002c*/ 	.word	0x00000000
.L_7:


//--------------------- .nv.info.triton_per_fused_abs_add_mul_sub_sum_0 --------------------------
	.section	.nv.info.triton_per_fused_abs_add_mul_sub_sum_0,"",@"SHT_CUDA_INFO"
	.sectionflags	@""
	.align	4


	//----- nvinfo : EIATTR_CUDA_API_VERSION
	.align		4
        /*0000*/ 	.byte	0x04, 0x37
        /*0002*/ 	.short	(.L_9 - .L_8)
.L_8:
        /*0004*/ 	.word	0x0000007c


	//----- nvinfo : EIATTR_KPARAM_INFO
	.align		4
.L_9:
        /*0008*/ 	.byte	0x04, 0x17
        /*000a*/ 	.short	(.L_11 - .L_10)
.L_10:
        /*000c*/ 	.word	0x00000000
        /*0010*/ 	.short	0x0004
        /*0012*/ 	.short	0x0020
        /*0014*/ 	.byte	0x00, 0xf0, 0x11, 0x00


	//----- nvinfo : EIATTR_KPARAM_INFO
	.align		4
.L_11:
        /*0018*/ 	.byte	0x04, 0x17
        /*001a*/ 	.short	(.L_13 - .L_12)
.L_12:
        /*001c*/ 	.word	0x00000000
        /*0020*/ 	.short	0x0003
        /*0022*/ 	.short	0x0018
        /*0024*/ 	.byte	0x00, 0xf4, 0x21, 0x00


	//----- nvinfo : EIATTR_KPARAM_INFO
	.align		4
.L_13:
        /*0028*/ 	.byte	0x04, 0x17
        /*002a*/ 	.short	(.L_15 - .L_14)
.L_14:
        /*002c*/ 	.word	0x00000000
        /*0030*/ 	.short	0x0002
        /*0032*/ 	.short	0x0010
        /*0034*/ 	.byte	0x00, 0xf4, 0x21, 0x00


	//----- nvinfo : EIATTR_KPARAM_INFO
	.align		4
.L_15:
        /*0038*/ 	.byte	0x04, 0x17
        /*003a*/ 	.short	(.L_17 - .L_16)
.L_16:
        /*003c*/ 	.word	0x00000000
        /*0040*/ 	.short	0x0001
        /*0042*/ 	.short	0x0008
        /*0044*/ 	.byte	0x00, 0xf4, 0x21, 0x00


	//----- nvinfo : EIATTR_KPARAM_INFO
	.align		4
.L_17:
        /*0048*/ 	.byte	0x04, 0x17
        /*004a*/ 	.short	(.L_19 - .L_18)
.L_18:
        /*004c*/ 	.word	0x00000000
        /*0050*/ 	.short	0x0000
        /*0052*/ 	.short	0x0000
        /*0054*/ 	.byte	0x00, 0xf4, 0x21, 0x00


	//----- nvinfo : EIATTR_SPARSE_MMA_MASK
	.align		4
.L_19:
        /*0058*/ 	.byte	0x03, 0x50
        /*005a*/ 	.short	0x0000


	//----- nvinfo : EIATTR_MAXREG_COUNT
	.align		4
        /*005c*/ 	.byte	0x03, 0x1b
        /*005e*/ 	.short	0x00ff


	//----- nvinfo : EIATTR_COOP_GROUP_MASK_REGIDS
	.align		4
        /*0060*/ 	.byte	0x04, 0x29
        /*0062*/ 	.short	(.L_21 - .L_20)


	//   ....[0]....
.L_20:
        /*0064*/ 	.word	0xffffffff


	//   ....[1]....
        /*0068*/ 	.word	0xffffffff


	//   ....[2]....
        /*006c*/ 	.word	0xffffffff


	//   ....[3]....
        /*0070*/ 	.word	0xffffffff


	//   ....[4]....
        /*0074*/ 	.word	0xffffffff


	//   ....[5]....
        /*0078*/ 	.word	0xffffffff


	//   ....[6]....
        /*007c*/ 	.word	0xffffffff


	//   ....[7]....
        /*0080*/ 	.word	0xffffffff


	//   ....[8]....
        /*0084*/ 	.word	0xffffffff


	//   ....[9]....
        /*0088*/ 	.word	0xffffffff


	//   ....[10]....
        /*008c*/ 	.word	0xffffffff


	//   ....[11]....
        /*0090*/ 	.word	0xffffffff


	//----- nvinfo : EIATTR_COOP_GROUP_INSTR_OFFSETS
	.align		4
.L_21:
        /*0094*/ 	.byte	0x04, 0x28
        /*0096*/ 	.short	(.L_23 - .L_22)


	//   ....[0]....
.L_22:
        /*0098*/ 	.word	0x00000770


	//   ....[1]....
        /*009c*/ 	.word	0x00000790


	//   ....[2]....
        /*00a0*/ 	.word	0x000007b0


	//   ....[3]....
        /*00a4*/ 	.word	0x000007d0


	//   ....[4]....
        /*00a8*/ 	.word	0x00000830


	//   ....[5]....
        /*00ac*/ 	.word	0x00000850


	//   ....[6]....
        /*00b0*/ 	.word	0x00000890


	//   ....[7]....
        /*00b4*/ 	.word	0x00000910


	//   ....[8]....
        /*00b8*/ 	.word	0x00000940


	//   ....[9]....
        /*00bc*/ 	.word	0x00000950


	//   ....[10]....
        /*00c0*/ 	.word	0x000009d0


	//   ....[11]....
        /*00c4*/ 	.word	0x00000a50


	//----- nvinfo : EIATTR_EXIT_INSTR_OFFSETS
	.align		4
.L_23:
        /*00c8*/ 	.byte	0x04, 0x1c
        /*00ca*/ 	.short	(.L_25 - .L_24)


	//   ....[0]....
.L_24:
        /*00cc*/ 	.word	0x00000ba0


	//   ....[1]....
        /*00d0*/ 	.word	0x00000bf0


	//----- nvinfo : EIATTR_REQNTID
	.align		4
.L_25:
        /*00d4*/ 	.byte	0x04, 0x10
        /*00d6*/ 	.short	(.L_27 - .L_26)
.L_26:
        /*00d8*/ 	.word	0x00000040
        /*00dc*/ 	.word	0x00000001
        /*00e0*/ 	.word	0x00000001


	//----- nvinfo : EIATTR_CBANK_PARAM_SIZE
	.align		4
.L_27:
        /*00e4*/ 	.byte	0x03, 0x19
        /*00e6*/ 	.short	0x0024


	//----- nvinfo : EIATTR_PARAM_CBANK
	.align		4
        /*00e8*/ 	.byte	0x04, 0x0a
        /*00ea*/ 	.short	(.L_29 - .L_28)
	.align		4
.L_28:
        /*00ec*/ 	.word	index@(.nv.constant0.triton_per_fused_abs_add_mul_sub_sum_0)
        /*00f0*/ 	.short	0x0210
        /*00f2*/ 	.short	0x0024


	//----- nvinfo : EIATTR_SW_WAR
	.align		4
.L_29:
        /*00f4*/ 	.byte	0x04, 0x36
        /*00f6*/ 	.short	(.L_31 - .L_30)
.L_30:
        /*00f8*/ 	.word	0x00000008
.L_31:


//--------------------- .nv.callgraph             --------------------------
	.section	.nv.callgraph,"",@"SHT_CUDA_CALLGRAPH"
	.align	4
	.sectionentsize	8
	.align		4
        /*0000*/ 	.word	0x00000000
	.align		4
        /*0004*/ 	.word	0xffffffff
	.align		4
        /*0008*/ 	.word	0x00000000
	.align		4
        /*000c*/ 	.word	0xfffffffe
	.align		4
        /*0010*/ 	.word	0x00000000
	.align		4
        /*0014*/ 	.word	0xfffffffd
	.align		4
        /*0018*/ 	.word	0x00000000
	.align		4
        /*001c*/ 	.word	0xfffffffc


//--------------------- .text.triton_per_fused_abs_add_mul_sub_sum_0 --------------------------
	.section	.text.triton_per_fused_abs_add_mul_sub_sum_0,"ax",@progbits
	.sectionflags	@"SHF_BARRIERS=1"
	.align	128
        .global         triton_per_fused_abs_add_mul_sub_sum_0
        .type           triton_per_fused_abs_add_mul_sub_sum_0,@function
        .size           triton_per_fused_abs_add_mul_sub_sum_0,(.L_x_1 - triton_per_fused_abs_add_mul_sub_sum_0)
        .other          triton_per_fused_abs_add_mul_sub_sum_0,@"STO_CUDA_ENTRY STV_DEFAULT"
triton_per_fused_abs_add_mul_sub_sum_0:
.text.triton_per_fused_abs_add_mul_sub_sum_0:
[----:B------:R-:W0:Y:S01]  /*0000*/  LDC R1, c[0x0][0x28] ;  /* 0x00000a00ff017b82 */ /* 0x000e220000000800 */
[----:B------:R-:W1:Y:S01]  /*0010*/  S2R R24, SR_TID.X ;  /* 0x0000000000187919 */ /* 0x000e620000002100 */
[----:B------:R-:W-:Y:S01]  /*0020*/  ULDC.64 UR4, c[0x0][0x218] ;  /* 0x0000860000047ab9 */ /* 0x000fe20000000a00 */
[----:B------:R-:W-:Y:S02]  /*0030*/  CS2R R8, SRZ ;  /* 0x0000000000087805 */ /* 0x000fe4000001ff00 */
[----:B------:R-:W-:Y:S01]  /*0040*/  CS2R R10, SRZ ;  /* 0x00000000000a7805 */ /* 0x000fe2000001ff00 */
[----:B------:R-:W-:Y:S01]  /*0050*/  ULDC.64 UR6, c[0x0][0x208] ;  /* 0x0000820000067ab9 */ /* 0x000fe20000000a00 */
[----:B-1----:R-:W-:-:S05]  /*0060*/  IMAD.SHL.U32 R0, R24, 0x4, RZ ;  /* 0x0000000418007824 */ /* 0x002fca00078e00ff */
[----:B------:R-:W-:-:S04]  /*0070*/  LOP3.LUT R20, R0, 0xfc, RZ, 0xc0, !PT ;  /* 0x000000fc00147812 */ /* 0x000fc800078ec0ff */
[C---:B------:R-:W-:Y:S01]  /*0080*/  ISETP.GE.U32.AND P1, PT, R20.reuse, 0xc0, PT ;  /* 0x000000c01400780c */ /* 0x040fe20003f26070 */
[----:B------:R-:W-:-:S05]  /*0090*/  IMAD R2, R20, 0xab, RZ ;  /* 0x000000ab14027824 */ /* 0x000fca00078e02ff */
[----:B------:R-:W-:-:S04]  /*00a0*/  LOP3.LUT R2, R2, 0xffff, RZ, 0xc0, !PT ;  /* 0x0000ffff02027812 */ /* 0x000fc800078ec0ff */
[----:B------:R-:W-:-:S04]  /*00b0*/  SHF.R.U32.HI R4, RZ, 0xb, R2 ;  /* 0x0000000bff047819 */ /* 0x000fc80000011602 */
[C---:B------:R-:W-:Y:S01]  /*00c0*/  PRMT R2, R4.reuse, 0x9910, RZ ;  /* 0x0000991004027816 */ /* 0x040fe200000000ff */
[----:B------:R-:W-:-:S04]  /*00d0*/  IMAD.SHL.U32 R4, R4, 0x10, RZ ;  /* 0x0000001004047824 */ /* 0x000fc800078e00ff */
[----:B------:R-:W-:-:S04]  /*00e0*/  IMAD R2, R2, 0xc, RZ ;  /* 0x0000000c02027824 */ /* 0x000fc800078e02ff */
[----:B------:R-:W-:-:S05]  /*00f0*/  IMAD.MOV R2, RZ, RZ, -R2 ;  /* 0x000000ffff027224 */ /* 0x000fca00078e0a02 */
[----:B------:R-:W-:Y:S02]  /*0100*/  PRMT R5, R2, 0x7710, RZ ;  /* 0x0000771002057816 */ /* 0x000fe400000000ff */
[----:B------:R-:W1:Y:S03]  /*0110*/  LDC.64 R2, c[0x0][0x218] ;  /* 0x00008600ff027b82 */ /* 0x000e660000000a00 */
[----:B------:R-:W-:Y:S01]  /*0120*/  IMAD.IADD R0, R0, 0x1, R5 ;  /* 0x0000000100007824 */ /* 0x000fe200078e0205 */
[----:B------:R-:W-:-:S04]  /*0130*/  LOP3.LUT R5, R4, 0xffff0, RZ, 0xe2, !PT ;  /* 0x000ffff004057812 */ /* 0x000fc800078ee2ff */
[----:B------:R-:W-:-:S04]  /*0140*/  LOP3.LUT R0, R0, 0xfc, RZ, 0xc0, !PT ;  /* 0x000000fc00007812 */ /* 0x000fc800078ec0ff */
[----:B------:R-:W-:Y:S02]  /*0150*/  IADD3 R4, P0, R0, R5, RZ ;  /* 0x0000000500047210 */ /* 0x000fe40007f1e0ff */
[----:B------:R-:W-:-:S03]  /*0160*/  LOP3.LUT R19, R5, R0, RZ, 0xfc, !PT ;  /* 0x0000000005137212 */ /* 0x000fc600078efcff */
[----:B------:R-:W-:Y:S01]  /*0170*/  IMAD.X R7, RZ, RZ, RZ, P0 ;  /* 0x000000ffff077224 */ /* 0x000fe200000e06ff */
[----:B------:R-:W-:-:S04]  /*0180*/  LEA R14, P0, R4, UR4, 0x2 ;  /* 0x00000004040e7c11 */ /* 0x000fc8000f8010ff */
[----:B------:R-:W-:Y:S02]  /*0190*/  LEA.HI.X R15, R4, UR5, R7, 0x2, P0 ;  /* 0x00000005040f7c11 */ /* 0x000fe400080f1407 */
[----:B------:R-:W-:Y:S02]  /*01a0*/  CS2R R4, SRZ ;  /* 0x0000000000047805 */ /* 0x000fe4000001ff00 */
[----:B------:R-:W-:Y:S01]  /*01b0*/  CS2R R6, SRZ ;  /* 0x0000000000067805 */ /* 0x000fe2000001ff00 */
[----:B-1----:R-:W-:Y:S01]  /*01c0*/  IMAD.WIDE.U32 R18, R19, 0x4, R2 ;  /* 0x0000000413127825 */ /* 0x002fe200078e0002 */
[----:B------:R-:W2:Y:S04]  /*01d0*/  @!P1 LDG.E.128 R8, desc[UR6][R14.64+0x10] ;  /* 0x000010060e089981 */ /* 0x000ea8000c1e1d00 */
[----:B------:R1:W3:Y:S01]  /*01e0*/  @!P1 LDG.E.128 R4, desc[UR6][R18.64] ;  /* 0x0000000612049981 */ /* 0x0002e2000c1e1d00 */
[----:B------:R-:W-:-:S04]  /*01f0*/  LOP3.LUT R0, R24, 0x3f, RZ, 0xc0, !PT ;  /* 0x0000003f18007812 */ /* 0x000fc800078ec0ff */
[C---:B------:R-:W-:Y:S01]  /*0200*/  LOP3.LUT R16, R0.reuse, 0x40, RZ, 0xfc, !PT ;  /* 0x0000004000107812 */ /* 0x040fe200078efcff */
[C---:B------:R-:W-:Y:S01]  /*0210*/  IMAD R13, R0.reuse, 0x56, RZ ;  /* 0x00000056000d7824 */ /* 0x040fe200078e02ff */
[----:B------:R-:W-:Y:S02]  /*0220*/  LOP3.LUT R12, R0, 0x80, RZ, 0xfc, !PT ;  /* 0x00000080000c7812 */ /* 0x000fe400078efcff */
[----:B------:R-:W-:Y:S02]  /*0230*/  PRMT R17, R16, 0x9910, RZ ;  /* 0x0000991010117816 */ /* 0x000fe400000000ff */
[----:B------:R-:W-:Y:S02]  /*0240*/  LOP3.LUT R13, R13, 0xffff, RZ, 0xc0, !PT ;  /* 0x0000ffff0d0d7812 */ /* 0x000fe400078ec0ff */
[----:B-1----:R-:W-:Y:S01]  /*0250*/  PRMT R18, R12, 0x9910, RZ ;  /* 0x000099100c127816 */ /* 0x002fe200000000ff */
[----:B------:R-:W-:Y:S01]  /*0260*/  IMAD R14, R17, 0x56, RZ ;  /* 0x00000056110e7824 */ /* 0x000fe200078e02ff */
[----:B------:R-:W-:-:S04]  /*0270*/  SHF.R.U32.HI R13, RZ, 0x8, R13 ;  /* 0x00000008ff0d7819 */ /* 0x000fc8000001160d */
[----:B------:R-:W-:Y:S01]  /*0280*/  PRMT R17, R13, 0x9910, RZ ;  /* 0x000099100d117816 */ /* 0x000fe200000000ff */
[----:B------:R-:W-:Y:S01]  /*0290*/  IMAD R15, R18, 0xab, RZ ;  /* 0x000000ab120f7824 */ /* 0x000fe200078e02ff */
[----:B------:R-:W-:-:S03]  /*02a0*/  LOP3.LUT R14, R14, 0xffff, RZ, 0xc0, !PT ;  /* 0x0000ffff0e0e7812 */ /* 0x000fc600078ec0ff */
[----:B------:R-:W-:Y:S01]  /*02b0*/  IMAD R17, R17, 0x3, RZ ;  /* 0x0000000311117824 */ /* 0x000fe200078e02ff */
[----:B------:R-:W-:Y:S01]  /*02c0*/  SHF.R.U32.HI R14, RZ, 0x8, R14 ;  /* 0x00000008ff0e7819 */ /* 0x000fe2000001160e */
[----:B------:R-:W-:Y:S01]  /*02d0*/  IMAD R19, R0, 0x56, RZ ;  /* 0x0000005600137824 */ /* 0x000fe200078e02ff */
[----:B------:R-:W-:Y:S01]  /*02e0*/  LOP3.LUT R15, R15, 0xffff, RZ, 0xc0, !PT ;  /* 0x0000ffff0f0f7812 */ /* 0x000fe200078ec0ff */
[----:B------:R-:W-:Y:S01]  /*02f0*/  IMAD.MOV R23, RZ, RZ, -R17 ;  /* 0x000000ffff177224 */ /* 0x000fe200078e0a11 */
[----:B------:R-:W-:Y:S02]  /*0300*/  PRMT R18, R14, 0x9910, RZ ;  /* 0x000099100e127816 */ /* 0x000fe400000000ff */
[----:B------:R-:W-:Y:S02]  /*0310*/  SHF.R.U32.HI R15, RZ, 0x9, R15 ;  /* 0x00000009ff0f7819 */ /* 0x000fe4000001160f */
[----:B------:R-:W-:Y:S01]  /*0320*/  LOP3.LUT R17, R19, 0xffff, RZ, 0xc0, !PT ;  /* 0x0000ffff13117812 */ /* 0x000fe200078ec0ff */
[----:B------:R-:W-:Y:S01]  /*0330*/  IMAD R18, R18, 0x3, RZ ;  /* 0x0000000312127824 */ /* 0x000fe200078e02ff */
[----:B------:R-:W-:-:S02]  /*0340*/  PRMT R19, R23, 0x7710, RZ ;  /* 0x0000771017137816 */ /* 0x000fc400000000ff */
[----:B------:R-:W-:Y:S01]  /*0350*/  PRMT R25, R15, 0x9910, RZ ;  /* 0x000099100f197816 */ /* 0x000fe200000000ff */
[----:B------:R-:W-:Y:S02]  /*0360*/  IMAD.SHL.U32 R23, R13, 0x4, RZ ;  /* 0x000000040d177824 */ /* 0x000fe400078e00ff */
[----:B------:R-:W-:Y:S02]  /*0370*/  IMAD.IADD R13, R0, 0x1, R19 ;  /* 0x00000001000d7824 */ /* 0x000fe400078e0213 */
[----:B------:R-:W-:Y:S01]  /*0380*/  IMAD.MOV R27, RZ, RZ, -R18 ;  /* 0x000000ffff1b7224 */ /* 0x000fe200078e0a12 */
[----:B------:R-:W-:Y:S01]  /*0390*/  SHF.R.U32.HI R17, RZ, 0x8, R17 ;  /* 0x00000008ff117819 */ /* 0x000fe20000011611 */
[----:B------:R-:W-:Y:S01]  /*03a0*/  IMAD R19, R25, 0x3, RZ ;  /* 0x0000000319137824 */ /* 0x000fe200078e02ff */
[----:B------:R-:W-:Y:S02]  /*03b0*/  LOP3.LUT R18, R23, 0xffff, RZ, 0xc0, !PT ;  /* 0x0000ffff17127812 */ /* 0x000fe400078ec0ff */
[----:B------:R-:W-:Y:S01]  /*03c0*/  LOP3.LUT R25, R13, 0xff, RZ, 0xc0, !PT ;  /* 0x000000ff0d197812 */ /* 0x000fe200078ec0ff */
[----:B------:R-:W-:Y:S01]  /*03d0*/  IMAD.MOV R19, RZ, RZ, -R19 ;  /* 0x000000ffff137224 */ /* 0x000fe200078e0a13 */
[----:B------:R-:W-:Y:S01]  /*03e0*/  PRMT R23, R27, 0x7710, RZ ;  /* 0x000077101b177816 */ /* 0x000fe200000000ff */
[----:B------:R-:W-:Y:S01]  /*03f0*/  IMAD.SHL.U32 R26, R17, 0x4, RZ ;  /* 0x00000004111a7824 */ /* 0x000fe200078e00ff */
[----:B------:R-:W-:-:S03]  /*0400*/  IADD3 R17, P0, R18, R25, RZ ;  /* 0x0000001912117210 */ /* 0x000fc60007f1e0ff */
[----:B------:R-:W-:Y:S01]  /*0410*/  IMAD.IADD R16, R16, 0x1, R23 ;  /* 0x0000000110107824 */ /* 0x000fe200078e0217 */
[----:B------:R-:W-:Y:S02]  /*0420*/  PRMT R23, R19, 0x7710, RZ ;  /* 0x0000771013177816 */ /* 0x000fe400000000ff */
[----:B------:R-:W-:Y:S01]  /*0430*/  LOP3.LUT R13, R26, 0xffff, R13, 0xc8, !PT ;  /* 0x0000ffff1a0d7812 */ /* 0x000fe200078ec80d */
[----:B------:R-:W-:Y:S01]  /*0440*/  IMAD.X R26, RZ, RZ, RZ, P0 ;  /* 0x000000ffff1a7224 */ /* 0x000fe200000e06ff */
[----:B------:R-:W-:Y:S01]  /*0450*/  LEA R18, P0, R17, UR4, 0x2 ;  /* 0x0000000411127c11 */ /* 0x000fe2000f8010ff */
[----:B------:R-:W-:Y:S02]  /*0460*/  IMAD.SHL.U32 R25, R14, 0x4, RZ ;  /* 0x000000040e197824 */ /* 0x000fe400078e00ff */
[----:B------:R-:W-:Y:S02]  /*0470*/  IMAD.SHL.U32 R14, R15, 0x4, RZ ;  /* 0x000000040f0e7824 */ /* 0x000fe400078e00ff */
[----:B------:R-:W-:Y:S01]  /*0480*/  IMAD.IADD R23, R12, 0x1, R23 ;  /* 0x000000010c177824 */ /* 0x000fe200078e0217 */
[----:B------:R-:W-:-:S02]  /*0490*/  LEA.HI.X R19, R17, UR5, R26, 0x2, P0 ;  /* 0x0000000511137c11 */ /* 0x000fc400080f141a */
[----:B------:R-:W-:Y:S02]  /*04a0*/  LOP3.LUT R17, R25, 0xffff, RZ, 0xc0, !PT ;  /* 0x0000ffff19117812 */ /* 0x000fe400078ec0ff */
[----:B------:R-:W-:Y:S02]  /*04b0*/  LOP3.LUT R15, R25, 0xffff, R16, 0xc8, !PT ;  /* 0x0000ffff190f7812 */ /* 0x000fe400078ec810 */
[----:B------:R-:W-:Y:S02]  /*04c0*/  LOP3.LUT R12, R14, 0xffff, RZ, 0xc0, !PT ;  /* 0x0000ffff0e0c7812 */ /* 0x000fe400078ec0ff */
[----:B------:R-:W-:Y:S02]  /*04d0*/  LOP3.LUT R25, R23, 0xff, RZ, 0xc0, !PT ;  /* 0x000000ff17197812 */ /* 0x000fe400078ec0ff */
[----:B------:R-:W-:Y:S02]  /*04e0*/  LOP3.LUT R26, R16, 0xff, RZ, 0xc0, !PT ;  /* 0x000000ff101a7812 */ /* 0x000fe400078ec0ff */
[----:B------:R-:W-:-:S02]  /*04f0*/  IADD3 R25, P2, R12, R25, RZ ;  /* 0x000000190c197210 */ /* 0x000fc40007f5e0ff */
[----:B------:R-:W-:Y:S02]  /*0500*/  IADD3 R17, P0, R17, R26, RZ ;  /* 0x0000001a11117210 */ /* 0x000fe40007f1e0ff */
[----:B------:R-:W-:Y:S01]  /*0510*/  LOP3.LUT R16, R14, 0xffff, R23, 0xc8, !PT ;  /* 0x0000ffff0e107812 */ /* 0x000fe200078ec817 */
[----:B------:R-:W-:Y:S01]  /*0520*/  IMAD.X R26, RZ, RZ, RZ, P2 ;  /* 0x000000ffff1a7224 */ /* 0x000fe200010e06ff */
[----:B------:R-:W-:Y:S01]  /*0530*/  LEA R14, P2, R25, UR4, 0x2 ;  /* 0x00000004190e7c11 */ /* 0x000fe2000f8410ff */
[----:B------:R-:W-:Y:S01]  /*0540*/  IMAD.X R28, RZ, RZ, RZ, P0 ;  /* 0x000000ffff1c7224 */ /* 0x000fe200000e06ff */
[----:B------:R-:W-:Y:S01]  /*0550*/  LEA R12, P0, R17, UR4, 0x2 ;  /* 0x00000004110c7c11 */ /* 0x000fe2000f8010ff */
[----:B------:R1:W4:Y:S01]  /*0560*/  LDG.E R23, desc[UR6][R18.64+0x4] ;  /* 0x0000040612177981 */ /* 0x000322000c1e1900 */
[----:B------:R-:W-:Y:S02]  /*0570*/  LOP3.LUT R29, R15, 0xff, RZ, 0xc0, !PT ;  /* 0x000000ff0f1d7812 */ /* 0x000fe400078ec0ff */
[----:B------:R-:W-:-:S02]  /*0580*/  LOP3.LUT R27, R13, 0xff, RZ, 0xc0, !PT ;  /* 0x000000ff0d1b7812 */ /* 0x000fc400078ec0ff */
[----:B------:R-:W-:Y:S02]  /*0590*/  LEA.HI.X R15, R25, UR5, R26, 0x2, P2 ;  /* 0x00000005190f7c11 */ /* 0x000fe400090f141a */
[----:B------:R-:W-:Y:S02]  /*05a0*/  LEA.HI.X R13, R17, UR5, R28, 0x2, P0 ;  /* 0x00000005110d7c11 */ /* 0x000fe400080f141c */
[----:B------:R-:W-:Y:S01]  /*05b0*/  LOP3.LUT R25, R16, 0xff, RZ, 0xc0, !PT ;  /* 0x000000ff10197812 */ /* 0x000fe200078ec0ff */
[--C-:B------:R-:W-:Y:S01]  /*05c0*/  IMAD.WIDE.U32 R16, R29, 0x4, R2.reuse ;  /* 0x000000041d107825 */ /* 0x100fe200078e0002 */
[----:B------:R-:W5:Y:S03]  /*05d0*/  LDG.E R14, desc[UR6][R14.64+0x4] ;  /* 0x000004060e0e7981 */ /* 0x000f66000c1e1900 */
[--C-:B-1----:R-:W-:Y:S01]  /*05e0*/  IMAD.WIDE.U32 R18, R27, 0x4, R2.reuse ;  /* 0x000000041b127825 */ /* 0x102fe200078e0002 */
[----:B------:R-:W4:Y:S03]  /*05f0*/  LDG.E R12, desc[UR6][R12.64+0x4] ;  /* 0x000004060c0c7981 */ /* 0x000f26000c1e1900 */
[----:B------:R-:W-:Y:S01]  /*0600*/  IMAD.WIDE.U32 R2, R25, 0x4, R2 ;  /* 0x0000000419027825 */ /* 0x000fe200078e0002 */
[----:B------:R-:W4:Y:S04]  /*0610*/  LDG.E R17, desc[UR6][R16.64] ;  /* 0x0000000610117981 */ /* 0x000f28000c1e1900 */
[----:B------:R-:W4:Y:S04]  /*0620*/  LDG.E R18, desc[UR6][R18.64] ;  /* 0x0000000612127981 */ /* 0x000f28000c1e1900 */
[----:B------:R1:W5:Y:S01]  /*0630*/  LDG.E R3, desc[UR6][R2.64] ;  /* 0x0000000602037981 */ /* 0x000362000c1e1900 */
[----:B------:R-:W1:Y:S01]  /*0640*/  S2UR UR5, SR_CgaCtaId ;  /* 0x00000000000579c3 */ /* 0x000e620000008800 */
[----:B------:R-:W-:Y:S01]  /*0650*/  LOP3.LUT P2, RZ, R24, 0x1f, RZ, 0xc0, !PT ;  /* 0x0000001f18ff7812 */ /* 0x000fe2000784c0ff */
[----:B------:R-:W-:Y:S01]  /*0660*/  UMOV UR4, 0x400 ;  /* 0x0000040000047882 */ /* 0x000fe20000000000 */
[----:B--2---:R-:W-:-:S02]  /*0670*/  SEL R25, R8, RZ, !P1 ;  /* 0x000000ff08197207 */ /* 0x004fc40004800000 */
[----:B------:R-:W-:Y:S02]  /*0680*/  SEL R8, R9, RZ, !P1 ;  /* 0x000000ff09087207 */ /* 0x000fe40004800000 */
[----:B---3--:R-:W-:Y:S02]  /*0690*/  SEL R4, R4, RZ, !P1 ;  /* 0x000000ff04047207 */ /* 0x008fe40004800000 */
[----:B------:R-:W-:Y:S02]  /*06a0*/  SEL R5, R5, RZ, !P1 ;  /* 0x000000ff05057207 */ /* 0x000fe40004800000 */
[----:B------:R-:W-:Y:S02]  /*06b0*/  SEL R6, R6, RZ, !P1 ;  /* 0x000000ff06067207 */ /* 0x000fe40004800000 */
[----:B------:R-:W-:Y:S01]  /*06c0*/  SEL R9, R10, RZ, !P1 ;  /* 0x000000ff0a097207 */ /* 0x000fe20004800000 */
[----:B------:R-:W-:Y:S01]  /*06d0*/  FADD R4, R25, -R4 ;  /* 0x8000000419047221 */ /* 0x000fe20000000000 */
[----:B------:R-:W-:Y:S01]  /*06e0*/  FADD R5, R8, -R5 ;  /* 0x8000000508057221 */ /* 0x000fe20000000000 */
[----:B------:R-:W-:-:S02]  /*06f0*/  SEL R8, R11, RZ, !P1 ;  /* 0x000000ff0b087207 */ /* 0x000fc40004800000 */
[----:B------:R-:W-:Y:S01]  /*0700*/  SEL R7, R7, RZ, !P1 ;  /* 0x000000ff07077207 */ /* 0x000fe20004800000 */
[----:B------:R-:W-:Y:S01]  /*0710*/  FADD R6, R9, -R6 ;  /* 0x8000000609067221 */ /* 0x000fe20000000000 */
[----:B------:R-:W-:-:S03]  /*0720*/  FADD R9, |R4|, |R5| ;  /* 0x4000000504097221 */ /* 0x000fc60000000200 */
[----:B------:R-:W-:Y:S01]  /*0730*/  FADD R7, R8, -R7 ;  /* 0x8000000708077221 */ /* 0x000fe20000000000 */
[----:B-1----:R-:W-:-:S04]  /*0740*/  FADD R2, |R6|, R9 ;  /* 0x0000000906027221 */ /* 0x002fc80000000200 */
[----:B------:R-:W-:-:S05]  /*0750*/  FADD R2, |R7|, R2 ;  /* 0x0000000207027221 */ /* 0x000fca0000000200 */
[----:B------:R-:W-:-:S05]  /*0760*/  FSEL R2, R2, RZ, !P1 ;  /* 0x000000ff02027208 */ /* 0x000fca0004800000 */
[----:B------:R-:W1:Y:S02]  /*0770*/  SHFL.BFLY PT, R9, R2, 0x10, 0x1f ;  /* 0x0e001f0002097f89 */ /* 0x000e6400000e0000 */
[----:B-1----:R-:W-:-:S05]  /*0780*/  FADD R9, R2, R9 ;  /* 0x0000000902097221 */ /* 0x002fca0000000000 */
[----:B------:R-:W1:Y:S02]  /*0790*/  SHFL.BFLY PT, R8, R9, 0x8, 0x1f ;  /* 0x0d001f0009087f89 */ /* 0x000e6400000e0000 */
[----:B-1----:R-:W-:-:S05]  /*07a0*/  FADD R8, R9, R8 ;  /* 0x0000000809087221 */ /* 0x002fca0000000000 */
[----:B------:R-:W1:Y:S02]  /*07b0*/  SHFL.BFLY PT, R11, R8, 0x4, 0x1f ;  /* 0x0c801f00080b7f89 */ /* 0x000e6400000e0000 */
[----:B-1----:R-:W-:-:S05]  /*07c0*/  FADD R11, R8, R11 ;  /* 0x0000000b080b7221 */ /* 0x002fca0000000000 */
[----:B------:R-:W1:Y:S01]  /*07d0*/  SHFL.BFLY PT, R2, R11, 0x2, 0x1f ;  /* 0x0c401f000b027f89 */ /* 0x000e6200000e0000 */
[----:B----4-:R-:W-:Y:S01]  /*07e0*/  FADD R12, R12, -R17 ;  /* 0x800000110c0c7221 */ /* 0x010fe20000000000 */
[----:B------:R-:W-:Y:S01]  /*07f0*/  FADD R23, R23, -R18 ;  /* 0x8000001217177221 */ /* 0x000fe20000000000 */
[----:B-----5:R-:W-:-:S03]  /*0800*/  FADD R3, R14, -R3 ;  /* 0x800000030e037221 */ /* 0x020fc60000000000 */
[----:B------:R-:W-:-:S04]  /*0810*/  FADD R10, |R23|, |R12| ;  /* 0x4000000c170a7221 */ /* 0x000fc80000000200 */
[----:B------:R-:W-:-:S05]  /*0820*/  FADD R10, |R3|, R10 ;  /* 0x0000000a030a7221 */ /* 0x000fca0000000200 */
[----:B------:R-:W2:Y:S01]  /*0830*/  SHFL.BFLY PT, R13, R10, 0x10, 0x1f ;  /* 0x0e001f000a0d7f89 */ /* 0x000ea200000e0000 */
[----:B-1----:R-:W-:-:S05]  /*0840*/  FADD R8, R11, R2 ;  /* 0x000000020b087221 */ /* 0x002fca0000000000 */
[----:B------:R-:W1:Y:S01]  /*0850*/  SHFL.BFLY PT, R9, R8, 0x1, 0x1f ;  /* 0x0c201f0008097f89 */ /* 0x000e6200000e0000 */
[----:B0-----:R-:W-:Y:S01]  /*0860*/  UPRMT UR4, UR5, 0x654, UR4 ;  /* 0x0000065405047896 */ /* 0x001fe20008000004 */
[----:B------:R-:W-:Y:S01]  /*0870*/  SHF.R.U32.HI R2, RZ, 0x3, R24 ;  /* 0x00000003ff027819 */ /* 0x000fe20000011618 */
[----:B--2---:R-:W-:-:S05]  /*0880*/  FADD R13, R10, R13 ;  /* 0x0000000d0a0d7221 */ /* 0x004fca0000000000 */
[----:B------:R-:W0:Y:S01]  /*0890*/  SHFL.BFLY PT, R14, R13, 0x8, 0x1f ;  /* 0x0d001f000d0e7f89 */ /* 0x000e2200000e0000 */
[----:B-1----:R-:W-:Y:S01]  /*08a0*/  FADD R16, R8, R9 ;  /* 0x0000000908107221 */ /* 0x002fe20000000000 */
[----:B------:R-:W-:-:S05]  /*08b0*/  LOP3.LUT R9, R2, 0x4, RZ, 0xc0, !PT ;  /* 0x0000000402097812 */ /* 0x000fca00078ec0ff */
[----:B------:R-:W-:Y:S01]  /*08c0*/  @!P2 STS [R9+UR4], R16 ;  /* 0x000000100900a988 */ /* 0x000fe20008000804 */
[----:B------:R-:W-:Y:S01]  /*08d0*/  BAR.SYNC.DEFER_BLOCKING 0x0 ;  /* 0x0000000000007b1d */ /* 0x000fe20000010000 */
[C---:B------:R-:W-:Y:S01]  /*08e0*/  ISETP.GE.AND P3, PT, R24.reuse, 0x2, PT ;  /* 0x000000021800780c */ /* 0x040fe20003f66270 */
[----:B0-----:R-:W-:Y:S01]  /*08f0*/  FADD R14, R13, R14 ;  /* 0x0000000e0d0e7221 */ /* 0x001fe20000000000 */
[----:B------:R-:W-:-:S04]  /*0900*/  IMAD.SHL.U32 R2, R24, 0x4, RZ ;  /* 0x0000000418027824 */ /* 0x000fc800078e00ff */
[----:B------:R-:W0:Y:S07]  /*0910*/  SHFL.BFLY PT, R15, R14, 0x4, 0x1f ;  /* 0x0c801f000e0f7f89 */ /* 0x000e2e00000e0000 */
[----:B------:R-:W1:Y:S01]  /*0920*/  @!P3 LDS R22, [R2+UR4] ;  /* 0x000000040216b984 */ /* 0x000e620008000800 */
[----:B0-----:R-:W-:-:S05]  /*0930*/  FADD R15, R14, R15 ;  /* 0x0000000f0e0f7221 */ /* 0x001fca0000000000 */
[----:B------:R-:W0:Y:S04]  /*0940*/  SHFL.BFLY PT, R8, R15, 0x2, 0x1f ;  /* 0x0c401f000f087f89 */ /* 0x000e2800000e0000 */
[----:B-1----:R-:W1:Y:S01]  /*0950*/  SHFL.BFLY PT, R11, R22, 0x1, 0x1f ;  /* 0x0c201f00160b7f89 */ /* 0x002e6200000e0000 */
[----:B0-----:R-:W-:Y:S01]  /*0960*/  FADD R10, R15, R8 ;  /* 0x000000080f0a7221 */ /* 0x001fe20000000000 */
[----:B------:R-:W-:-:S04]  /*0970*/  LOP3.LUT R8, R24, 0x1, RZ, 0xc0, !PT ;  /* 0x0000000118087812 */ /* 0x000fc800078ec0ff */
[----:B------:R-:W-:-:S04]  /*0980*/  ISETP.NE.U32.AND P0, PT, R8, 0x1, PT ;  /* 0x000000010800780c */ /* 0x000fc80003f05070 */
[----:B------:R-:W-:Y:S01]  /*0990*/  ISETP.LT.AND P0, PT, R24, 0x2, P0 ;  /* 0x000000021800780c */ /* 0x000fe20000701270 */
[----:B-1----:R-:W-:-:S12]  /*09a0*/  FADD R13, R22, R11 ;  /* 0x0000000b160d7221 */ /* 0x002fd80000000000 */
[----:B------:R-:W-:Y:S01]  /*09b0*/  @P0 STS [R2+UR4], R13 ;  /* 0x0000000d02000988 */ /* 0x000fe20008000804 */
[----:B------:R-:W-:Y:S06]  /*09c0*/  BAR.SYNC.DEFER_BLOCKING 0x0 ;  /* 0x0000000000007b1d */ /* 0x000fec0000010000 */
[----:B------:R-:W0:Y:S04]  /*09d0*/  SHFL.BFLY PT, R17, R10, 0x1, 0x1f ;  /* 0x0c201f000a117f89 */ /* 0x000e2800000e0000 */
[----:B------:R-:W-:Y:S01]  /*09e0*/  LDS R8, [UR4] ;  /* 0x00000004ff087984 */ /* 0x000fe20008000800 */
[----:B0-----:R-:W-:Y:S01]  /*09f0*/  FADD R14, R10, R17 ;  /* 0x000000110a0e7221 */ /* 0x001fe20000000000 */
[----:B------:R-:W-:Y:S08]  /*0a00*/  BAR.SYNC.DEFER_BLOCKING 0x0 ;  /* 0x0000000000007b1d */ /* 0x000ff00000010000 */
[----:B------:R-:W0:Y:S01]  /*0a10*/  LDC.64 R10, c[0x0][0x220] ;  /* 0x00008800ff0a7b82 */ /* 0x000e220000000a00 */
[----:B------:R-:W-:Y:S07]  /*0a20*/  @!P2 STS [R9+UR4], R14 ;  /* 0x0000000e0900a988 */ /* 0x000fee0008000804 */
[----:B------:R-:W-:Y:S06]  /*0a30*/  BAR.SYNC.DEFER_BLOCKING 0x0 ;  /* 0x0000000000007b1d */ /* 0x000fec0000010000 */
[----:B------:R-:W1:Y:S04]  /*0a40*/  @!P3 LDS R21, [R2+UR4] ;  /* 0x000000040215b984 */ /* 0x000e680008000800 */
[----:B-1----:R-:W1:Y:S02]  /*0a50*/  SHFL.BFLY PT, R16, R21, 0x1, 0x1f ;  /* 0x0c201f0015107f89 */ /* 0x002e6400000e0000 */
[----:B-1----:R-:W-:-:S05]  /*0a60*/  FADD R15, R21, R16 ;  /* 0x00000010150f7221 */ /* 0x002fca0000000000 */
[----:B------:R1:W-:Y:S01]  /*0a70*/  @P0 STS [R2+UR4], R15 ;  /* 0x0000000f02000988 */ /* 0x0003e20008000804 */
[----:B------:R-:W-:Y:S01]  /*0a80*/  BAR.SYNC.DEFER_BLOCKING 0x0 ;  /* 0x0000000000007b1d */ /* 0x000fe20000010000 */
[----:B0-----:R-:W-:Y:S01]  /*0a90*/  IMAD.WIDE.U32 R10, R20, 0x4, R10 ;  /* 0x00000004140a7825 */ /* 0x001fe200078e000a */
[----:B------:R-:W-:Y:S02]  /*0aa0*/  LEA R22, R0, UR4, 0x2 ;  /* 0x0000000400167c11 */ /* 0x000fe4000f8e10ff */
[----:B------:R-:W-:-:S04]  /*0ab0*/  LEA R16, R20, UR4, 0x2 ;  /* 0x0000000414107c11 */ /* 0x000fc8000f8e10ff */
[----:B-1----:R-:W0:Y:S01]  /*0ac0*/  LDC.64 R14, c[0x0][0x228] ;  /* 0x00008a00ff0e7b82 */ /* 0x002e220000000a00 */
[----:B------:R-:W-:Y:S04]  /*0ad0*/  @!P1 STG.E.128 desc[UR6][R10.64], R4 ;  /* 0x000000040a009986 */ /* 0x000fe8000c101d06 */
[----:B------:R-:W-:Y:S03]  /*0ae0*/  LDS R9, [UR4] ;  /* 0x00000004ff097984 */ /* 0x000fe60008000800 */
[----:B------:R-:W-:Y:S06]  /*0af0*/  BAR.SYNC.DEFER_BLOCKING 0x0 ;  /* 0x0000000000007b1d */ /* 0x000fec0000010000 */
[----:B------:R-:W-:Y:S04]  /*0b00*/  STS [R22], R23 ;  /* 0x0000001716007388 */ /* 0x000fe80000000800 */
[----:B------:R-:W-:Y:S04]  /*0b10*/  STS [R22+0x100], R12 ;  /* 0x0001000c16007388 */ /* 0x000fe80000000800 */
[----:B------:R-:W-:Y:S04]  /*0b20*/  STS [R22+0x200], R3 ;  /* 0x0002000316007388 */ /* 0x000fe80000000800 */
[----:B------:R-:W-:Y:S01]  /*0b30*/  STS [R22+0x300], RZ ;  /* 0x000300ff16007388 */ /* 0x000fe20000000800 */
[----:B------:R-:W-:Y:S06]  /*0b40*/  BAR.SYNC.DEFER_BLOCKING 0x0 ;  /* 0x0000000000007b1d */ /* 0x000fec0000010000 */
[----:B------:R-:W1:Y:S01]  /*0b50*/  LDS.128 R16, [R16] ;  /* 0x0000000010107984 */ /* 0x000e620000000c00 */
[----:B0-----:R-:W-:Y:S01]  /*0b60*/  IMAD.WIDE.U32 R20, R20, 0x4, R14 ;  /* 0x0000000414147825 */ /* 0x001fe200078e000e */
[----:B------:R-:W-:-:S04]  /*0b70*/  ISETP.NE.AND P0, PT, R0, RZ, PT ;  /* 0x000000ff0000720c */ /* 0x000fc80003f05270 */
[----:B-1----:R0:W-:Y:S01]  /*0b80*/  @!P1 STG.E.128 desc[UR6][R20.64], R16 ;  /* 0x0000001014009986 */ /* 0x0021e2000c101d06 */
[----:B------:R-:W-:Y:S08]  /*0b90*/  BAR.SYNC.DEFER_BLOCKING 0x0 ;  /* 0x0000000000007b1d */ /* 0x000ff00000010000 */
[----:B0-----:R-:W-:Y:S05]  /*0ba0*/  @P0 EXIT ;  /* 0x000000000000094d */ /* 0x001fea0003800000 */
[----:B------:R-:W0:Y:S01]  /*0bb0*/  LDC.64 R2, c[0x0][0x210] ;  /* 0x00008400ff027b82 */ /* 0x000e220000000a00 */
[----:B------:R-:W-:-:S04]  /*0bc0*/  FADD R8, R8, R9 ;  /* 0x0000000908087221 */ /* 0x000fc80000000000 */
[----:B------:R-:W-:-:S05]  /*0bd0*/  FMUL R5, R8, 4 ;  /* 0x4080000008057820 */ /* 0x000fca0000400000 */
[----:B0-----:R-:W-:Y:S01]  /*0be0*/  STG.E desc[UR6][R2.64], R5 ;  /* 0x0000000502007986 */ /* 0x001fe2000c101906 */
[----:B------:R-:W-:Y:S05]  /*0bf0*/  EXIT ;  /* 0x000000000000794d */ /* 0x000fea0003800000 */
.L_x_0:
[----:B------:R-:W-:-:S00]  /*0c00*/  BRA `(.L_x_0) ;  /* 0xfffffffc00fc7947 */ /* 0x000fc0000383ffff */
[----:B------:R-:W-:-:S00]  /*0c10*/  NOP ;  /* 0x0000000000007918 */ /* 0x000fc00000000000 */
        /* <DEDUP_REMOVED lines=14> */
.L_x_1:


//--------------------- .nv.shared.triton_per_fused_abs_add_mul_sub_sum_0 --------------------------
	.section	.nv.shared.triton_per_fused_abs_add_mul_sub_sum_0,"aw",@nobits
	.sectionflags	@""
	.align	16
	.zero		1024


//--------------------- .nv.constant0.triton_per_fused_abs_add_mul_sub_sum_0 --------------------------
	.section	.nv.constant0.triton_per_fused_abs_add_mul_sub_sum_0,"a",@progbits
	.sectionflags	@""
	.align	4
.nv.constant0.triton_per_fused_abs_add_mul_sub_sum_0:
	.zero		564
